//
// Generated by NVIDIA NVVM Compiler
//
// Compiler Build ID: CL-36424714
// Cuda compilation tools, release 13.0, V13.0.88
// Based on NVVM 20.0.0
//

.version 9.0
.target sm_100
.address_size 64

	// .globl	_Z9testinputiPdS_S_S_S_S_S_PPc
.extern .func  (.param .b32 func_retval0) vprintf
(
	.param .b64 vprintf_param_0,
	.param .b64 vprintf_param_1
)
;
.global .align 1 .b8 $str[32] = {37, 108, 102, 32, 37, 108, 102, 32, 37, 108, 102, 32, 37, 108, 102, 32, 37, 108, 102, 32, 37, 108, 102, 32, 37, 108, 102, 32, 37, 115, 10};

.visible .entry _Z9testinputiPdS_S_S_S_S_S_PPc(
	.param .u32 _Z9testinputiPdS_S_S_S_S_S_PPc_param_0,
	.param .u64 .ptr .align 1 _Z9testinputiPdS_S_S_S_S_S_PPc_param_1,
	.param .u64 .ptr .align 1 _Z9testinputiPdS_S_S_S_S_S_PPc_param_2,
	.param .u64 .ptr .align 1 _Z9testinputiPdS_S_S_S_S_S_PPc_param_3,
	.param .u64 .ptr .align 1 _Z9testinputiPdS_S_S_S_S_S_PPc_param_4,
	.param .u64 .ptr .align 1 _Z9testinputiPdS_S_S_S_S_S_PPc_param_5,
	.param .u64 .ptr .align 1 _Z9testinputiPdS_S_S_S_S_S_PPc_param_6,
	.param .u64 .ptr .align 1 _Z9testinputiPdS_S_S_S_S_S_PPc_param_7,
	.param .u64 .ptr .align 1 _Z9testinputiPdS_S_S_S_S_S_PPc_param_8
)
{
	.local .align 16 .b8 	__local_depot0[64];
	.reg .b64 	%SP;
	.reg .b64 	%SPL;
	.reg .pred 	%p<10>;
	.reg .b32 	%r<50>;
	.reg .b64 	%rd<130>;
	.reg .b64 	%fd<91>;

	mov.u64 	%SPL, __local_depot0;
	cvta.local.u64 	%SP, %SPL;
	ld.param.u32 	%r12, [_Z9testinputiPdS_S_S_S_S_S_PPc_param_0];
	ld.param.u64 	%rd38, [_Z9testinputiPdS_S_S_S_S_S_PPc_param_1];
	ld.param.u64 	%rd36, [_Z9testinputiPdS_S_S_S_S_S_PPc_param_2];
	ld.param.u64 	%rd39, [_Z9testinputiPdS_S_S_S_S_S_PPc_param_3];
	ld.param.u64 	%rd40, [_Z9testinputiPdS_S_S_S_S_S_PPc_param_4];
	ld.param.u64 	%rd41, [_Z9testinputiPdS_S_S_S_S_S_PPc_param_5];
	ld.param.u64 	%rd37, [_Z9testinputiPdS_S_S_S_S_S_PPc_param_6];
	ld.param.u64 	%rd42, [_Z9testinputiPdS_S_S_S_S_S_PPc_param_7];
	ld.param.u64 	%rd43, [_Z9testinputiPdS_S_S_S_S_S_PPc_param_8];
	cvta.to.global.u64 	%rd1, %rd43;
	cvta.to.global.u64 	%rd2, %rd42;
	cvta.to.global.u64 	%rd3, %rd37;
	cvta.to.global.u64 	%rd4, %rd41;
	cvta.to.global.u64 	%rd5, %rd40;
	cvta.to.global.u64 	%rd6, %rd39;
	cvta.to.global.u64 	%rd7, %rd36;
	cvta.to.global.u64 	%rd8, %rd38;
	setp.lt.s32 	%p1, %r12, 1;
	@%p1 bra 	$L__BB0_12;
	setp.lt.u32 	%p2, %r12, 8;
	mov.b32 	%r48, 0;
	@%p2 bra 	$L__BB0_4;
	and.b32  	%r48, %r12, 2147483640;
	neg.s32 	%r46, %r48;
	add.s64 	%rd129, %rd8, 32;
	add.s64 	%rd128, %rd7, 32;
	add.s64 	%rd127, %rd6, 32;
	add.s64 	%rd126, %rd5, 32;
	add.s64 	%rd125, %rd4, 32;
	add.s64 	%rd124, %rd3, 32;
	add.s64 	%rd123, %rd2, 32;
	add.s64 	%rd122, %rd1, 32;
$L__BB0_3:
	.pragma "nounroll";
	ld.global.f64 	%fd1, [%rd129+-32];
	ld.global.f64 	%fd2, [%rd128+-32];
	ld.global.f64 	%fd3, [%rd127+-32];
	ld.global.f64 	%fd4, [%rd126+-32];
	ld.global.f64 	%fd5, [%rd125+-32];
	ld.global.f64 	%fd6, [%rd124+-32];
	ld.global.u64 	%rd44, [%rd123+-32];
	ld.global.u64 	%rd45, [%rd122+-32];
	add.u64 	%rd46, %SP, 0;
	add.u64 	%rd47, %SPL, 0;
	st.local.v2.f64 	[%rd47], {%fd1, %fd2};
	st.local.v2.f64 	[%rd47+16], {%fd3, %fd4};
	st.local.v2.f64 	[%rd47+32], {%fd5, %fd6};
	st.local.v2.u64 	[%rd47+48], {%rd44, %rd45};
	mov.u64 	%rd48, $str;
	cvta.global.u64 	%rd49, %rd48;
	{ // callseq 0, 0
	.param .b64 param0;
	st.param.b64 	[param0], %rd49;
	.param .b64 param1;
	st.param.b64 	[param1], %rd46;
	.param .b32 retval0;
	call.uni (retval0), 
	vprintf, 
	(
	param0, 
	param1
	);
	ld.param.b32 	%r15, [retval0];
	} // callseq 0
	ld.global.f64 	%fd7, [%rd129+-24];
	ld.global.f64 	%fd8, [%rd128+-24];
	ld.global.f64 	%fd9, [%rd127+-24];
	ld.global.f64 	%fd10, [%rd126+-24];
	ld.global.f64 	%fd11, [%rd125+-24];
	ld.global.f64 	%fd12, [%rd124+-24];
	ld.global.u64 	%rd50, [%rd123+-24];
	ld.global.u64 	%rd51, [%rd122+-24];
	st.local.v2.f64 	[%rd47], {%fd7, %fd8};
	st.local.v2.f64 	[%rd47+16], {%fd9, %fd10};
	st.local.v2.f64 	[%rd47+32], {%fd11, %fd12};
	st.local.v2.u64 	[%rd47+48], {%rd50, %rd51};
	{ // callseq 1, 0
	.param .b64 param0;
	st.param.b64 	[param0], %rd49;
	.param .b64 param1;
	st.param.b64 	[param1], %rd46;
	.param .b32 retval0;
	call.uni (retval0), 
	vprintf, 
	(
	param0, 
	param1
	);
	ld.param.b32 	%r17, [retval0];
	} // callseq 1
	ld.global.f64 	%fd13, [%rd129+-16];
	ld.global.f64 	%fd14, [%rd128+-16];
	ld.global.f64 	%fd15, [%rd127+-16];
	ld.global.f64 	%fd16, [%rd126+-16];
	ld.global.f64 	%fd17, [%rd125+-16];
	ld.global.f64 	%fd18, [%rd124+-16];
	ld.global.u64 	%rd52, [%rd123+-16];
	ld.global.u64 	%rd53, [%rd122+-16];
	st.local.v2.f64 	[%rd47], {%fd13, %fd14};
	st.local.v2.f64 	[%rd47+16], {%fd15, %fd16};
	st.local.v2.f64 	[%rd47+32], {%fd17, %fd18};
	st.local.v2.u64 	[%rd47+48], {%rd52, %rd53};
	{ // callseq 2, 0
	.param .b64 param0;
	st.param.b64 	[param0], %rd49;
	.param .b64 param1;
	st.param.b64 	[param1], %rd46;
	.param .b32 retval0;
	call.uni (retval0), 
	vprintf, 
	(
	param0, 
	param1
	);
	ld.param.b32 	%r19, [retval0];
	} // callseq 2
	ld.global.f64 	%fd19, [%rd129+-8];
	ld.global.f64 	%fd20, [%rd128+-8];
	ld.global.f64 	%fd21, [%rd127+-8];
	ld.global.f64 	%fd22, [%rd126+-8];
	ld.global.f64 	%fd23, [%rd125+-8];
	ld.global.f64 	%fd24, [%rd124+-8];
	ld.global.u64 	%rd54, [%rd123+-8];
	ld.global.u64 	%rd55, [%rd122+-8];
	st.local.v2.f64 	[%rd47], {%fd19, %fd20};
	st.local.v2.f64 	[%rd47+16], {%fd21, %fd22};
	st.local.v2.f64 	[%rd47+32], {%fd23, %fd24};
	st.local.v2.u64 	[%rd47+48], {%rd54, %rd55};
	{ // callseq 3, 0
	.param .b64 param0;
	st.param.b64 	[param0], %rd49;
	.param .b64 param1;
	st.param.b64 	[param1], %rd46;
	.param .b32 retval0;
	call.uni (retval0), 
	vprintf, 
	(
	param0, 
	param1
	);
	ld.param.b32 	%r21, [retval0];
	} // callseq 3
	ld.global.f64 	%fd25, [%rd129];
	ld.global.f64 	%fd26, [%rd128];
	ld.global.f64 	%fd27, [%rd127];
	ld.global.f64 	%fd28, [%rd126];
	ld.global.f64 	%fd29, [%rd125];
	ld.global.f64 	%fd30, [%rd124];
	ld.global.u64 	%rd56, [%rd123];
	ld.global.u64 	%rd57, [%rd122];
	st.local.v2.f64 	[%rd47], {%fd25, %fd26};
	st.local.v2.f64 	[%rd47+16], {%fd27, %fd28};
	st.local.v2.f64 	[%rd47+32], {%fd29, %fd30};
	st.local.v2.u64 	[%rd47+48], {%rd56, %rd57};
	{ // callseq 4, 0
	.param .b64 param0;
	st.param.b64 	[param0], %rd49;
	.param .b64 param1;
	st.param.b64 	[param1], %rd46;
	.param .b32 retval0;
	call.uni (retval0), 
	vprintf, 
	(
	param0, 
	param1
	);
	ld.param.b32 	%r23, [retval0];
	} // callseq 4
	ld.global.f64 	%fd31, [%rd129+8];
	ld.global.f64 	%fd32, [%rd128+8];
	ld.global.f64 	%fd33, [%rd127+8];
	ld.global.f64 	%fd34, [%rd126+8];
	ld.global.f64 	%fd35, [%rd125+8];
	ld.global.f64 	%fd36, [%rd124+8];
	ld.global.u64 	%rd58, [%rd123+8];
	ld.global.u64 	%rd59, [%rd122+8];
	st.local.v2.f64 	[%rd47], {%fd31, %fd32};
	st.local.v2.f64 	[%rd47+16], {%fd33, %fd34};
	st.local.v2.f64 	[%rd47+32], {%fd35, %fd36};
	st.local.v2.u64 	[%rd47+48], {%rd58, %rd59};
	{ // callseq 5, 0
	.param .b64 param0;
	st.param.b64 	[param0], %rd49;
	.param .b64 param1;
	st.param.b64 	[param1], %rd46;
	.param .b32 retval0;
	call.uni (retval0), 
	vprintf, 
	(
	param0, 
	param1
	);
	ld.param.b32 	%r25, [retval0];
	} // callseq 5
	ld.global.f64 	%fd37, [%rd129+16];
	ld.global.f64 	%fd38, [%rd128+16];
	ld.global.f64 	%fd39, [%rd127+16];
	ld.global.f64 	%fd40, [%rd126+16];
	ld.global.f64 	%fd41, [%rd125+16];
	ld.global.f64 	%fd42, [%rd124+16];
	ld.global.u64 	%rd60, [%rd123+16];
	ld.global.u64 	%rd61, [%rd122+16];
	st.local.v2.f64 	[%rd47], {%fd37, %fd38};
	st.local.v2.f64 	[%rd47+16], {%fd39, %fd40};
	st.local.v2.f64 	[%rd47+32], {%fd41, %fd42};
	st.local.v2.u64 	[%rd47+48], {%rd60, %rd61};
	{ // callseq 6, 0
	.param .b64 param0;
	st.param.b64 	[param0], %rd49;
	.param .b64 param1;
	st.param.b64 	[param1], %rd46;
	.param .b32 retval0;
	call.uni (retval0), 
	vprintf, 
	(
	param0, 
	param1
	);
	ld.param.b32 	%r27, [retval0];
	} // callseq 6
	ld.global.f64 	%fd43, [%rd129+24];
	ld.global.f64 	%fd44, [%rd128+24];
	ld.global.f64 	%fd45, [%rd127+24];
	ld.global.f64 	%fd46, [%rd126+24];
	ld.global.f64 	%fd47, [%rd125+24];
	ld.global.f64 	%fd48, [%rd124+24];
	ld.global.u64 	%rd62, [%rd123+24];
	ld.global.u64 	%rd63, [%rd122+24];
	st.local.v2.f64 	[%rd47], {%fd43, %fd44};
	st.local.v2.f64 	[%rd47+16], {%fd45, %fd46};
	st.local.v2.f64 	[%rd47+32], {%fd47, %fd48};
	st.local.v2.u64 	[%rd47+48], {%rd62, %rd63};
	{ // callseq 7, 0
	.param .b64 param0;
	st.param.b64 	[param0], %rd49;
	.param .b64 param1;
	st.param.b64 	[param1], %rd46;
	.param .b32 retval0;
	call.uni (retval0), 
	vprintf, 
	(
	param0, 
	param1
	);
	ld.param.b32 	%r29, [retval0];
	} // callseq 7
	add.s32 	%r46, %r46, 8;
	add.s64 	%rd129, %rd129, 64;
	add.s64 	%rd128, %rd128, 64;
	add.s64 	%rd127, %rd127, 64;
	add.s64 	%rd126, %rd126, 64;
	add.s64 	%rd125, %rd125, 64;
	add.s64 	%rd124, %rd124, 64;
	add.s64 	%rd123, %rd123, 64;
	add.s64 	%rd122, %rd122, 64;
	setp.ne.s32 	%p3, %r46, 0;
	@%p3 bra 	$L__BB0_3;
$L__BB0_4:
	and.b32  	%r6, %r12, 7;
	setp.eq.s32 	%p4, %r6, 0;
	@%p4 bra 	$L__BB0_12;
	setp.lt.u32 	%p5, %r6, 4;
	@%p5 bra 	$L__BB0_7;
	ld.param.u64 	%rd120, [_Z9testinputiPdS_S_S_S_S_S_PPc_param_6];
	ld.param.u64 	%rd118, [_Z9testinputiPdS_S_S_S_S_S_PPc_param_2];
	mul.wide.u32 	%rd64, %r48, 8;
	add.s64 	%rd65, %rd8, %rd64;
	ld.global.f64 	%fd49, [%rd65];
	cvta.to.global.u64 	%rd66, %rd118;
	add.s64 	%rd67, %rd66, %rd64;
	ld.global.f64 	%fd50, [%rd67];
	add.s64 	%rd68, %rd6, %rd64;
	ld.global.f64 	%fd51, [%rd68];
	add.s64 	%rd69, %rd5, %rd64;
	ld.global.f64 	%fd52, [%rd69];
	add.s64 	%rd70, %rd4, %rd64;
	ld.global.f64 	%fd53, [%rd70];
	cvta.to.global.u64 	%rd71, %rd120;
	add.s64 	%rd72, %rd71, %rd64;
	ld.global.f64 	%fd54, [%rd72];
	add.s64 	%rd73, %rd2, %rd64;
	ld.global.u64 	%rd74, [%rd73];
	add.s64 	%rd75, %rd1, %rd64;
	ld.global.u64 	%rd76, [%rd75];
	add.u64 	%rd77, %SP, 0;
	add.u64 	%rd78, %SPL, 0;
	st.local.v2.f64 	[%rd78], {%fd49, %fd50};
	st.local.v2.f64 	[%rd78+16], {%fd51, %fd52};
	st.local.v2.f64 	[%rd78+32], {%fd53, %fd54};
	st.local.v2.u64 	[%rd78+48], {%rd74, %rd76};
	mov.u64 	%rd79, $str;
	cvta.global.u64 	%rd80, %rd79;
	{ // callseq 8, 0
	.param .b64 param0;
	st.param.b64 	[param0], %rd80;
	.param .b64 param1;
	st.param.b64 	[param1], %rd77;
	.param .b32 retval0;
	call.uni (retval0), 
	vprintf, 
	(
	param0, 
	param1
	);
	ld.param.b32 	%r31, [retval0];
	} // callseq 8
	ld.global.f64 	%fd55, [%rd65+8];
	ld.global.f64 	%fd56, [%rd67+8];
	ld.global.f64 	%fd57, [%rd68+8];
	ld.global.f64 	%fd58, [%rd69+8];
	ld.global.f64 	%fd59, [%rd70+8];
	ld.global.f64 	%fd60, [%rd72+8];
	ld.global.u64 	%rd81, [%rd73+8];
	ld.global.u64 	%rd82, [%rd75+8];
	st.local.v2.f64 	[%rd78], {%fd55, %fd56};
	st.local.v2.f64 	[%rd78+16], {%fd57, %fd58};
	st.local.v2.f64 	[%rd78+32], {%fd59, %fd60};
	st.local.v2.u64 	[%rd78+48], {%rd81, %rd82};
	{ // callseq 9, 0
	.param .b64 param0;
	st.param.b64 	[param0], %rd80;
	.param .b64 param1;
	st.param.b64 	[param1], %rd77;
	.param .b32 retval0;
	call.uni (retval0), 
	vprintf, 
	(
	param0, 
	param1
	);
	ld.param.b32 	%r33, [retval0];
	} // callseq 9
	ld.global.f64 	%fd61, [%rd65+16];
	ld.global.f64 	%fd62, [%rd67+16];
	ld.global.f64 	%fd63, [%rd68+16];
	ld.global.f64 	%fd64, [%rd69+16];
	ld.global.f64 	%fd65, [%rd70+16];
	ld.global.f64 	%fd66, [%rd72+16];
	ld.global.u64 	%rd83, [%rd73+16];
	ld.global.u64 	%rd84, [%rd75+16];
	st.local.v2.f64 	[%rd78], {%fd61, %fd62};
	st.local.v2.f64 	[%rd78+16], {%fd63, %fd64};
	st.local.v2.f64 	[%rd78+32], {%fd65, %fd66};
	st.local.v2.u64 	[%rd78+48], {%rd83, %rd84};
	{ // callseq 10, 0
	.param .b64 param0;
	st.param.b64 	[param0], %rd80;
	.param .b64 param1;
	st.param.b64 	[param1], %rd77;
	.param .b32 retval0;
	call.uni (retval0), 
	vprintf, 
	(
	param0, 
	param1
	);
	ld.param.b32 	%r35, [retval0];
	} // callseq 10
	ld.global.f64 	%fd67, [%rd65+24];
	ld.global.f64 	%fd68, [%rd67+24];
	ld.global.f64 	%fd69, [%rd68+24];
	ld.global.f64 	%fd70, [%rd69+24];
	ld.global.f64 	%fd71, [%rd70+24];
	ld.global.f64 	%fd72, [%rd72+24];
	ld.global.u64 	%rd85, [%rd73+24];
	ld.global.u64 	%rd86, [%rd75+24];
	st.local.v2.f64 	[%rd78], {%fd67, %fd68};
	st.local.v2.f64 	[%rd78+16], {%fd69, %fd70};
	st.local.v2.f64 	[%rd78+32], {%fd71, %fd72};
	st.local.v2.u64 	[%rd78+48], {%rd85, %rd86};
	{ // callseq 11, 0
	.param .b64 param0;
	st.param.b64 	[param0], %rd80;
	.param .b64 param1;
	st.param.b64 	[param1], %rd77;
	.param .b32 retval0;
	call.uni (retval0), 
	vprintf, 
	(
	param0, 
	param1
	);
	ld.param.b32 	%r37, [retval0];
	} // callseq 11
	add.s32 	%r48, %r48, 4;
$L__BB0_7:
	and.b32  	%r9, %r12, 3;
	setp.eq.s32 	%p6, %r9, 0;
	@%p6 bra 	$L__BB0_12;
	ld.param.u64 	%rd121, [_Z9testinputiPdS_S_S_S_S_S_PPc_param_6];
	ld.param.u64 	%rd119, [_Z9testinputiPdS_S_S_S_S_S_PPc_param_2];
	cvta.to.global.u64 	%rd33, %rd119;
	cvta.to.global.u64 	%rd34, %rd121;
	add.u64 	%rd35, %SPL, 0;
	setp.eq.s32 	%p7, %r9, 1;
	@%p7 bra 	$L__BB0_10;
	mul.wide.u32 	%rd88, %r48, 8;
	add.s64 	%rd89, %rd8, %rd88;
	ld.global.f64 	%fd73, [%rd89];
	add.s64 	%rd90, %rd33, %rd88;
	ld.global.f64 	%fd74, [%rd90];
	add.s64 	%rd91, %rd6, %rd88;
	ld.global.f64 	%fd75, [%rd91];
	add.s64 	%rd92, %rd5, %rd88;
	ld.global.f64 	%fd76, [%rd92];
	add.s64 	%rd93, %rd4, %rd88;
	ld.global.f64 	%fd77, [%rd93];
	add.s64 	%rd94, %rd34, %rd88;
	ld.global.f64 	%fd78, [%rd94];
	add.s64 	%rd95, %rd2, %rd88;
	ld.global.u64 	%rd96, [%rd95];
	add.s64 	%rd97, %rd1, %rd88;
	ld.global.u64 	%rd98, [%rd97];
	st.local.v2.f64 	[%rd35], {%fd73, %fd74};
	st.local.v2.f64 	[%rd35+16], {%fd75, %fd76};
	st.local.v2.f64 	[%rd35+32], {%fd77, %fd78};
	st.local.v2.u64 	[%rd35+48], {%rd96, %rd98};
	mov.u64 	%rd99, $str;
	cvta.global.u64 	%rd100, %rd99;
	add.u64 	%rd101, %SP, 0;
	{ // callseq 12, 0
	.param .b64 param0;
	st.param.b64 	[param0], %rd100;
	.param .b64 param1;
	st.param.b64 	[param1], %rd101;
	.param .b32 retval0;
	call.uni (retval0), 
	vprintf, 
	(
	param0, 
	param1
	);
	ld.param.b32 	%r39, [retval0];
	} // callseq 12
	ld.global.f64 	%fd79, [%rd89+8];
	ld.global.f64 	%fd80, [%rd90+8];
	ld.global.f64 	%fd81, [%rd91+8];
	ld.global.f64 	%fd82, [%rd92+8];
	ld.global.f64 	%fd83, [%rd93+8];
	ld.global.f64 	%fd84, [%rd94+8];
	ld.global.u64 	%rd102, [%rd95+8];
	ld.global.u64 	%rd103, [%rd97+8];
	st.local.v2.f64 	[%rd35], {%fd79, %fd80};
	st.local.v2.f64 	[%rd35+16], {%fd81, %fd82};
	st.local.v2.f64 	[%rd35+32], {%fd83, %fd84};
	st.local.v2.u64 	[%rd35+48], {%rd102, %rd103};
	{ // callseq 13, 0
	.param .b64 param0;
	st.param.b64 	[param0], %rd100;
	.param .b64 param1;
	st.param.b64 	[param1], %rd101;
	.param .b32 retval0;
	call.uni (retval0), 
	vprintf, 
	(
	param0, 
	param1
	);
	ld.param.b32 	%r41, [retval0];
	} // callseq 13
	add.s32 	%r48, %r48, 2;
$L__BB0_10:
	and.b32  	%r43, %r12, 1;
	setp.eq.b32 	%p8, %r43, 1;
	not.pred 	%p9, %p8;
	@%p9 bra 	$L__BB0_12;
	mul.wide.u32 	%rd104, %r48, 8;
	add.s64 	%rd105, %rd8, %rd104;
	ld.global.f64 	%fd85, [%rd105];
	add.s64 	%rd106, %rd33, %rd104;
	ld.global.f64 	%fd86, [%rd106];
	add.s64 	%rd107, %rd6, %rd104;
	ld.global.f64 	%fd87, [%rd107];
	add.s64 	%rd108, %rd5, %rd104;
	ld.global.f64 	%fd88, [%rd108];
	add.s64 	%rd109, %rd4, %rd104;
	ld.global.f64 	%fd89, [%rd109];
	add.s64 	%rd110, %rd34, %rd104;
	ld.global.f64 	%fd90, [%rd110];
	add.s64 	%rd111, %rd2, %rd104;
	ld.global.u64 	%rd112, [%rd111];
	add.s64 	%rd113, %rd1, %rd104;
	ld.global.u64 	%rd114, [%rd113];
	st.local.v2.f64 	[%rd35], {%fd85, %fd86};
	st.local.v2.f64 	[%rd35+16], {%fd87, %fd88};
	st.local.v2.f64 	[%rd35+32], {%fd89, %fd90};
	st.local.v2.u64 	[%rd35+48], {%rd112, %rd114};
	mov.u64 	%rd115, $str;
	cvta.global.u64 	%rd116, %rd115;
	add.u64 	%rd117, %SP, 0;
	{ // callseq 14, 0
	.param .b64 param0;
	st.param.b64 	[param0], %rd116;
	.param .b64 param1;
	st.param.b64 	[param1], %rd117;
	.param .b32 retval0;
	call.uni (retval0), 
	vprintf, 
	(
	param0, 
	param1
	);
	ld.param.b32 	%r44, [retval0];
	} // callseq 14
$L__BB0_12:
	ret;

}


// ===== COMPILED SASS (sm_100) =====

	.target	sm_100

	.elftype	@"ET_EXEC"


//--------------------- .note.nv.tkinfo           --------------------------
	.section	.note.nv.tkinfo,"",@"SHT_NOTE"
	.sectionflags	@"SHF_NOTE_NV_TKINFO"
	.tkinfo
        /*0018*/ 	.word	0x00000002
        /*0030*/ 	.string	""
        /*0030*/ 	.string	"ptxas"
        /*0030*/ 	.string	"Cuda compilation tools, release 13.0, V13.0.88"
        /*0030*/ 	.string	"Build cuda_13.0.r13.0/compiler.36424714_0"
        /*0030*/ 	.string	"-arch sm_100 -m 64 "



//--------------------- .note.nv.cuinfo           --------------------------
	.section	.note.nv.cuinfo,"",@"SHT_NOTE"
	.sectionflags	@"SHF_NOTE_NV_CUINFO"
        /*0018*/ 	.short	0x0002
        /*001a*/ 	.short	0x0064
        /*001c*/ 	.short	0x0082
	.zero		2


//--------------------- .nv.info                  --------------------------
	.section	.nv.info,"",@"SHT_CUDA_INFO"
	.align	4


	//----- nvinfo : EIATTR_REGCOUNT
	.align		4
        /*0000*/ 	.byte	0x04, 0x2f
        /*0002*/ 	.short	(.L_2 - .L_1)
	.align		4
.L_1:
        /*0004*/ 	.word	index@(_Z9testinputiPdS_S_S_S_S_S_PPc)
        /*0008*/ 	.word	0x0000002a


	//----- nvinfo : EIATTR_FRAME_SIZE
	.align		4
.L_2:
        /*000c*/ 	.byte	0x04, 0x11
        /*000e*/ 	.short	(.L_4 - .L_3)
	.align		4
.L_3:
        /*0010*/ 	.word	index@(_Z9testinputiPdS_S_S_S_S_S_PPc)
        /*0014*/ 	.word	0x00000040


	//----- nvinfo : EIATTR_MIN_STACK_SIZE
	.align		4
.L_4:
        /*0018*/ 	.byte	0x04, 0x12
        /*001a*/ 	.short	(.L_6 - .L_5)
	.align		4
.L_5:
        /*001c*/ 	.word	index@(_Z9testinputiPdS_S_S_S_S_S_PPc)
        /*0020*/ 	.word	0x00000040
.L_6:


//--------------------- .nv.compat                --------------------------
	.section	.nv.compat,"",@"SHT_CUDA_COMPAT_INFO"
	.align	4
        /*0000*/ 	.byte	0x02, 0x09, 0x00, 0x00, 0x02, 0x02, 0x01, 0x00, 0x02, 0x05, 0x05, 0x00, 0x03, 0x07, 0x01, 0x01
        /*0010*/ 	.byte	0x02, 0x03, 0x00, 0x00, 0x02, 0x06, 0x01, 0x00, 0x04, 0x0b, 0x08, 0x00, 0x09, 0x00, 0x00, 0x00
        /*0020*/ 	.byte	0x00, 0x00, 0x00, 0x00


//--------------------- .nv.info._Z9testinputiPdS_S_S_S_S_S_PPc --------------------------
	.section	.nv.info._Z9testinputiPdS_S_S_S_S_S_PPc,"",@"SHT_CUDA_INFO"
	.sectionflags	@""
	.align	4


	//----- nvinfo : EIATTR_CUDA_API_VERSION
	.align		4
        /*0000*/ 	.byte	0x04, 0x37
        /*0002*/ 	.short	(.L_8 - .L_7)
.L_7:
        /*0004*/ 	.word	0x00000082


	//----- nvinfo : EIATTR_KPARAM_INFO
	.align		4
.L_8:
        /*0008*/ 	.byte	0x04, 0x17
        /*000a*/ 	.short	(.L_10 - .L_9)
.L_9:
        /*000c*/ 	.word	0x00000000
        /*0010*/ 	.short	0x0008
        /*0012*/ 	.short	0x0040
        /*0014*/ 	.byte	0x00, 0xf5, 0x21, 0x00


	//----- nvinfo : EIATTR_KPARAM_INFO
	.align		4
.L_10:
        /*0018*/ 	.byte	0x04, 0x17
        /*001a*/ 	.short	(.L_12 - .L_11)
.L_11:
        /*001c*/ 	.word	0x00000000
        /*0020*/ 	.short	0x0007
        /*0022*/ 	.short	0x0038
        /*0024*/ 	.byte	0x00, 0xf5, 0x21, 0x00


	//----- nvinfo : EIATTR_KPARAM_INFO
	.align		4
.L_12:
        /*0028*/ 	.byte	0x04, 0x17
        /*002a*/ 	.short	(.L_14 - .L_13)
.L_13:
        /*002c*/ 	.word	0x00000000
        /*0030*/ 	.short	0x0006
        /*0032*/ 	.short	0x0030
        /*0034*/ 	.byte	0x00, 0xf5, 0x21, 0x00


	//----- nvinfo : EIATTR_KPARAM_INFO
	.align		4
.L_14:
        /*0038*/ 	.byte	0x04, 0x17
        /*003a*/ 	.short	(.L_16 - .L_15)
.L_15:
        /*003c*/ 	.word	0x00000000
        /*0040*/ 	.short	0x0005
        /*0042*/ 	.short	0x0028
        /*0044*/ 	.byte	0x00, 0xf5, 0x21, 0x00


	//----- nvinfo : EIATTR_KPARAM_INFO
	.align		4
.L_16:
        /*0048*/ 	.byte	0x04, 0x17
        /*004a*/ 	.short	(.L_18 - .L_17)
.L_17:
        /*004c*/ 	.word	0x00000000
        /*0050*/ 	.short	0x0004
        /*0052*/ 	.short	0x0020
        /*0054*/ 	.byte	0x00, 0xf5, 0x21, 0x00


	//----- nvinfo : EIATTR_KPARAM_INFO
	.align		4
.L_18:
        /*0058*/ 	.byte	0x04, 0x17
        /*005a*/ 	.short	(.L_20 - .L_19)
.L_19:
        /*005c*/ 	.word	0x00000000
        /*0060*/ 	.short	0x0003
        /*0062*/ 	.short	0x0018
        /*0064*/ 	.byte	0x00, 0xf5, 0x21, 0x00


	//----- nvinfo : EIATTR_KPARAM_INFO
	.align		4
.L_20:
        /*0068*/ 	.byte	0x04, 0x17
        /*006a*/ 	.short	(.L_22 - .L_21)
.L_21:
        /*006c*/ 	.word	0x00000000
        /*0070*/ 	.short	0x0002
        /*0072*/ 	.short	0x0010
        /*0074*/ 	.byte	0x00, 0xf5, 0x21, 0x00


	//----- nvinfo : EIATTR_KPARAM_INFO
	.align		4
.L_22:
        /*0078*/ 	.byte	0x04, 0x17
        /*007a*/ 	.short	(.L_24 - .L_23)
.L_23:
        /*007c*/ 	.word	0x00000000
        /*0080*/ 	.short	0x0001
        /*0082*/ 	.short	0x0008
        /*0084*/ 	.byte	0x00, 0xf5, 0x21, 0x00


	//----- nvinfo : EIATTR_KPARAM_INFO
	.align		4
.L_24:
        /*0088*/ 	.byte	0x04, 0x17
        /*008a*/ 	.short	(.L_26 - .L_25)
.L_25:
        /*008c*/ 	.word	0x00000000
        /*0090*/ 	.short	0x0000
        /*0092*/ 	.short	0x0000
        /*0094*/ 	.byte	0x00, 0xf0, 0x11, 0x00


	//----- nvinfo : EIATTR_SPARSE_MMA_MASK
	.align		4
.L_26:
        /*0098*/ 	.byte	0x03, 0x50
        /*009a*/ 	.short	0x0000


	//----- nvinfo : EIATTR_MAXREG_COUNT
	.align		4
        /*009c*/ 	.byte	0x03, 0x1b
        /*009e*/ 	.short	0x00ff


	//----- nvinfo : EIATTR_EXTERNS
	.align		4
        /*00a0*/ 	.byte	0x04, 0x0f
        /*00a2*/ 	.short	(.L_28 - .L_27)


	//   ....[0]....
	.align		4
.L_27:
        /*00a4*/ 	.word	index@(vprintf)


	//----- nvinfo : EIATTR_MERCURY_ISA_VERSION
	.align		4
.L_28:
        /*00a8*/ 	.byte	0x03, 0x5f
        /*00aa*/ 	.short	0x0101


	//----- nvinfo : EIATTR_VRC_CTA_INIT_COUNT
	.align		4
        /*00ac*/ 	.byte	0x02, 0x4a
	.zero		1
	.zero		1


	//----- nvinfo : EIATTR_SYSCALL_OFFSETS
	.align		4
        /*00b0*/ 	.byte	0x04, 0x46
        /*00b2*/ 	.short	(.L_30 - .L_29)


	//   ....[0]....
.L_29:
        /*00b4*/ 	.word	0x00000490


	//   ....[1]....
        /*00b8*/ 	.word	0x000005d0


	//   ....[2]....
        /*00bc*/ 	.word	0x00000710


	//   ....[3]....
        /*00c0*/ 	.word	0x00000850


	//   ....[4]....
        /*00c4*/ 	.word	0x00000990


	//   ....[5]....
        /*00c8*/ 	.word	0x00000ad0


	//   ....[6]....
        /*00cc*/ 	.word	0x00000c10


	//   ....[7]....
        /*00d0*/ 	.word	0x00000d50


	//   ....[8]....
        /*00d4*/ 	.word	0x00001130


	//   ....[9]....
        /*00d8*/ 	.word	0x00001270


	//   ....[10]....
        /*00dc*/ 	.word	0x000013b0


	//   ....[11]....
        /*00e0*/ 	.word	0x000014f0


	//   ....[12]....
        /*00e4*/ 	.word	0x000017a0


	//   ....[13]....
        /*00e8*/ 	.word	0x000018e0


	//   ....[14]....
        /*00ec*/ 	.word	0x00001b80


	//----- nvinfo : EIATTR_EXIT_INSTR_OFFSETS
	.align		4
.L_30:
        /*00f0*/ 	.byte	0x04, 0x1c
        /*00f2*/ 	.short	(.L_32 - .L_31)


	//   ....[0]....
.L_31:
        /*00f4*/ 	.word	0x00000070


	//   ....[1]....
        /*00f8*/ 	.word	0x00000ec0


	//   ....[2]....
        /*00fc*/ 	.word	0x00001530


	//   ....[3]....
        /*0100*/ 	.word	0x00001930


	//   ....[4]....
        /*0104*/ 	.word	0x00001b90


	//----- nvinfo : EIATTR_CRS_STACK_SIZE
	.align		4
.L_32:
        /*0108*/ 	.byte	0x04, 0x1e
        /*010a*/ 	.short	(.L_34 - .L_33)
.L_33:
        /*010c*/ 	.word	0x00000000


	//----- nvinfo : EIATTR_CBANK_PARAM_SIZE
	.align		4
.L_34:
        /*0110*/ 	.byte	0x03, 0x19
        /*0112*/ 	.short	0x0048


	//----- nvinfo : EIATTR_PARAM_CBANK
	.align		4
        /*0114*/ 	.byte	0x04, 0x0a
        /*0116*/ 	.short	(.L_36 - .L_35)
	.align		4
.L_35:
        /*0118*/ 	.word	index@(.nv.constant0._Z9testinputiPdS_S_S_S_S_S_PPc)
        /*011c*/ 	.short	0x0380
        /*011e*/ 	.short	0x0048


	//----- nvinfo : EIATTR_SW_WAR
	.align		4
.L_36:
        /*0120*/ 	.byte	0x04, 0x36
        /*0122*/ 	.short	(.L_38 - .L_37)
.L_37:
        /*0124*/ 	.word	0x00000008
.L_38:


//--------------------- .nv.callgraph             --------------------------
	.section	.nv.callgraph,"",@"SHT_CUDA_CALLGRAPH"
	.align	4
	.sectionentsize	8
	.align		4
        /*0000*/ 	.word	0x00000000
	.align		4
        /*0004*/ 	.word	0xffffffff
	.align		4
        /*0008*/ 	.word	index@(_Z9testinputiPdS_S_S_S_S_S_PPc)
	.align		4
        /*000c*/ 	.word	index@(vprintf)
	.align		4
        /*0010*/ 	.word	0x00000000
	.align		4
        /*0014*/ 	.word	0xfffffffe
	.align		4
        /*0018*/ 	.word	0x00000000
	.align		4
        /*001c*/ 	.word	0xfffffffd
	.align		4
        /*0020*/ 	.word	0x00000000
	.align		4
        /*0024*/ 	.word	0xfffffffc


//--------------------- .nv.constant4             --------------------------
	.section	.nv.constant4,"a",@progbits
	.align	8
	.align		8
.nv.constant4:
        /*0000*/ 	.dword	vprintf
	.align		8
        /*0008*/ 	.dword	$str


//--------------------- .text._Z9testinputiPdS_S_S_S_S_S_PPc --------------------------
	.section	.text._Z9testinputiPdS_S_S_S_S_S_PPc,"ax",@progbits
	.align	128
        .global         _Z9testinputiPdS_S_S_S_S_S_PPc
        .type           _Z9testinputiPdS_S_S_S_S_S_PPc,@function
        .size           _Z9testinputiPdS_S_S_S_S_S_PPc,(.L_x_20 - _Z9testinputiPdS_S_S_S_S_S_PPc)
        .other          _Z9testinputiPdS_S_S_S_S_S_PPc,@"STO_CUDA_ENTRY STV_DEFAULT"
_Z9testinputiPdS_S_S_S_S_S_PPc:
.text._Z9testinputiPdS_S_S_S_S_S_PPc:
[----:B------:R-:W0:Y:S08]  /*0000*/  LDC R1, c[0x0][0x37c] ;  /* 0x0000df00ff017b82 */ /* 0x000e300000000800 */
[----:B------:R-:W1:Y:S01]  /*0010*/  LDC R0, c[0x0][0x380] ;  /* 0x0000e000ff007b82 */ /* 0x000e620000000800 */
[----:B------:R-:W2:Y:S01]  /*0020*/  LDCU UR4, c[0x0][0x2f8] ;  /* 0x00005f00ff0477ac */ /* 0x000ea20008000800 */
[----:B0-----:R-:W-:Y:S01]  /*0030*/  VIADD R1, R1, 0xffffffc0 ;  /* 0xffffffc001017836 */ /* 0x001fe20000000000 */
[----:B------:R-:W0:Y:S04]  /*0040*/  LDCU UR5, c[0x0][0x2fc] ;  /* 0x00005f80ff0577ac */ /* 0x000e280008000800 */
[----:B--2---:R-:W-:-:S02]  /*0050*/  IADD3 R2, P1, PT, R1, UR4, RZ ;  /* 0x0000000401027c10 */ /* 0x004fc4000ff3e0ff */
[----:B-1----:R-:W-:-:S13]  /*0060*/  ISETP.GE.AND P0, PT, R0, 0x1, PT ;  /* 0x000000010000780c */ /* 0x002fda0003f06270 */
[----:B0-----:R-:W-:Y:S05]  /*0070*/  @!P0 EXIT ;  /* 0x000000000000894d */ /* 0x001fea0003800000 */
[----:B------:R-:W-:Y:S01]  /*0080*/  ISETP.GE.U32.AND P0, PT, R0, 0x8, PT ;  /* 0x000000080000780c */ /* 0x000fe20003f06070 */
[----:B------:R-:W0:Y:S01]  /*0090*/  LDCU.64 UR36, c[0x0][0x358] ;  /* 0x00006b00ff2477ac */ /* 0x000e220008000a00 */
[----:B------:R-:W-:Y:S02]  /*00a0*/  IMAD.X R18, RZ, RZ, UR5, P1 ;  /* 0x00000005ff127e24 */ /* 0x000fe400088e06ff */
[----:B------:R-:W-:-:S09]  /*00b0*/  HFMA2 R22, -RZ, RZ, 0, 0 ;  /* 0x00000000ff167431 */ /* 0x000fd200000001ff */
[----:B------:R-:W-:Y:S05]  /*00c0*/  @!P0 BRA `(.L_x_0) ;  /* 0x0000000c00748947 */ /* 0x000fea0003800000 */
[----:B------:R-:W1:Y:S01]  /*00d0*/  LDCU.128 UR12, c[0x0][0x390] ;  /* 0x00007200ff0c77ac */ /* 0x000e620008000c00 */
[----:B------:R-:W-:Y:S01]  /*00e0*/  LOP3.LUT R22, R0, 0x7ffffff8, RZ, 0xc0, !PT ;  /* 0x7ffffff800167812 */ /* 0x000fe200078ec0ff */
[----:B------:R-:W-:Y:S01]  /*00f0*/  BSSY.RECONVERGENT B6, `(.L_x_0) ;  /* 0x00000da000067945 */ /* 0x000fe20003800200 */
[----:B------:R-:W2:Y:S03]  /*0100*/  LDCU.128 UR8, c[0x0][0x3a0] ;  /* 0x00007400ff0877ac */ /* 0x000ea60008000c00 */
[----:B------:R-:W-:Y:S01]  /*0110*/  IMAD.MOV R23, RZ, RZ, -R22 ;  /* 0x000000ffff177224 */ /* 0x000fe200078e0a16 */
[----:B------:R-:W3:Y:S01]  /*0120*/  LDCU.128 UR4, c[0x0][0x3b0] ;  /* 0x00007600ff0477ac */ /* 0x000ee20008000c00 */
[----:B------:R-:W4:Y:S01]  /*0130*/  LDCU.64 UR18, c[0x0][0x388] ;  /* 0x00007100ff1277ac */ /* 0x000f220008000a00 */
[----:B------:R-:W5:Y:S01]  /*0140*/  LDCU.64 UR20, c[0x0][0x3c0] ;  /* 0x00007800ff1477ac */ /* 0x000f620008000a00 */
[----:B-1----:R-:W-:-:S02]  /*0150*/  UIADD3 UR16, UP0, UPT, UR12, 0x20, URZ ;  /* 0x000000200c107890 */ /* 0x002fc4000ff1e0ff */
[----:B------:R-:W-:Y:S02]  /*0160*/  UIADD3 UR14, UP1, UPT, UR14, 0x20, URZ ;  /* 0x000000200e0e7890 */ /* 0x000fe4000ff3e0ff */
[----:B------:R-:W-:Y:S02]  /*0170*/  UIADD3.X UR17, UPT, UPT, URZ, UR13, URZ, UP0, !UPT ;  /* 0x0000000dff117290 */ /* 0x000fe400087fe4ff */
[----:B------:R-:W-:Y:S01]  /*0180*/  UIADD3.X UR15, UPT, UPT, URZ, UR15, URZ, UP1, !UPT ;  /* 0x0000000fff0f7290 */ /* 0x000fe20008ffe4ff */
[----:B------:R-:W-:Y:S01]  /*0190*/  MOV R26, UR16 ;  /* 0x00000010001a7c02 */ /* 0x000fe20008000f00 */
[----:B--2---:R-:W-:Y:S01]  /*01a0*/  UIADD3 UR12, UP0, UPT, UR8, 0x20, URZ ;  /* 0x00000020080c7890 */ /* 0x004fe2000ff1e0ff */
[----:B------:R-:W-:Y:S01]  /*01b0*/  IMAD.U32 R24, RZ, RZ, UR14 ;  /* 0x0000000eff187e24 */ /* 0x000fe2000f8e00ff */
[----:B------:R-:W-:Y:S01]  /*01c0*/  UIADD3 UR10, UP1, UPT, UR10, 0x20, URZ ;  /* 0x000000200a0a7890 */ /* 0x000fe2000ff3e0ff */
[----:B------:R-:W-:Y:S01]  /*01d0*/  IMAD.U32 R27, RZ, RZ, UR17 ;  /* 0x00000011ff1b7e24 */ /* 0x000fe2000f8e00ff */
[----:B---3--:R-:W-:Y:S01]  /*01e0*/  UIADD3 UR8, UP2, UPT, UR4, 0x20, URZ ;  /* 0x0000002004087890 */ /* 0x008fe2000ff5e0ff */
[----:B------:R-:W-:Y:S01]  /*01f0*/  MOV R25, UR15 ;  /* 0x0000000f00197c02 */ /* 0x000fe20008000f00 */
[----:B------:R-:W-:Y:S01]  /*0200*/  UIADD3.X UR13, UPT, UPT, URZ, UR9, URZ, UP0, !UPT ;  /* 0x00000009ff0d7290 */ /* 0x000fe200087fe4ff */
[----:B------:R-:W-:Y:S01]  /*0210*/  IMAD.U32 R16, RZ, RZ, UR12 ;  /* 0x0000000cff107e24 */ /* 0x000fe2000f8e00ff */
[----:B------:R-:W-:Y:S01]  /*0220*/  UIADD3.X UR11, UPT, UPT, URZ, UR11, URZ, UP1, !UPT ;  /* 0x0000000bff0b7290 */ /* 0x000fe20008ffe4ff */
[----:B------:R-:W-:Y:S01]  /*0230*/  MOV R30, UR10 ;  /* 0x0000000a001e7c02 */ /* 0x000fe20008000f00 */
[----:B------:R-:W-:Y:S01]  /*0240*/  UIADD3 UR6, UP3, UPT, UR6, 0x20, URZ ;  /* 0x0000002006067890 */ /* 0x000fe2000ff7e0ff */
[----:B------:R-:W-:Y:S01]  /*0250*/  IMAD.U32 R36, RZ, RZ, UR8 ;  /* 0x00000008ff247e24 */ /* 0x000fe2000f8e00ff */
[----:B----4-:R-:W-:Y:S01]  /*0260*/  UIADD3 UR18, UP0, UPT, UR18, 0x20, URZ ;  /* 0x0000002012127890 */ /* 0x010fe2000ff1e0ff */
[----:B------:R-:W-:Y:S01]  /*0270*/  IMAD.U32 R17, RZ, RZ, UR13 ;  /* 0x0000000dff117e24 */ /* 0x000fe2000f8e00ff */
[----:B-----5:R-:W-:Y:S01]  /*0280*/  UIADD3 UR4, UP1, UPT, UR20, 0x20, URZ ;  /* 0x0000002014047890 */ /* 0x020fe2000ff3e0ff */
[----:B------:R-:W-:Y:S01]  /*0290*/  IMAD.U32 R31, RZ, RZ, UR11 ;  /* 0x0000000bff1f7e24 */ /* 0x000fe2000f8e00ff */
[----:B------:R-:W-:Y:S01]  /*02a0*/  UIADD3.X UR9, UPT, UPT, URZ, UR5, URZ, UP2, !UPT ;  /* 0x00000005ff097290 */ /* 0x000fe200097fe4ff */
[----:B------:R-:W-:Y:S01]  /*02b0*/  IMAD.U32 R34, RZ, RZ, UR6 ;  /* 0x00000006ff227e24 */ /* 0x000fe2000f8e00ff */
[----:B------:R-:W-:Y:S01]  /*02c0*/  UIADD3.X UR7, UPT, UPT, URZ, UR7, URZ, UP3, !UPT ;  /* 0x00000007ff077290 */ /* 0x000fe20009ffe4ff */
[----:B------:R-:W-:Y:S01]  /*02d0*/  IMAD.U32 R28, RZ, RZ, UR18 ;  /* 0x00000012ff1c7e24 */ /* 0x000fe2000f8e00ff */
[----:B------:R-:W-:Y:S01]  /*02e0*/  UIADD3.X UR19, UPT, UPT, URZ, UR19, URZ, UP0, !UPT ;  /* 0x00000013ff137290 */ /* 0x000fe200087fe4ff */
[----:B------:R-:W-:Y:S01]  /*02f0*/  MOV R32, UR4 ;  /* 0x0000000400207c02 */ /* 0x000fe20008000f00 */
[----:B------:R-:W-:Y:S01]  /*0300*/  UIADD3.X UR5, UPT, UPT, URZ, UR21, URZ, UP1, !UPT ;  /* 0x00000015ff057290 */ /* 0x000fe20008ffe4ff */
[----:B------:R-:W-:Y:S01]  /*0310*/  MOV R37, UR9 ;  /* 0x0000000900257c02 */ /* 0x000fe20008000f00 */
[----:B------:R-:W-:-:S02]  /*0320*/  IMAD.U32 R35, RZ, RZ, UR7 ;  /* 0x00000007ff237e24 */ /* 0x000fc4000f8e00ff */
[----:B------:R-:W-:Y:S02]  /*0330*/  IMAD.U32 R29, RZ, RZ, UR19 ;  /* 0x00000013ff1d7e24 */ /* 0x000fe4000f8e00ff */
[----:B------:R-:W-:-:S07]  /*0340*/  IMAD.U32 R33, RZ, RZ, UR5 ;  /* 0x00000005ff217e24 */ /* 0x000fce000f8e00ff */
.L_x_9:
[----:B0-----:R-:W2:Y:S04]  /*0350*/  LDG.E.64 R8, desc[UR36][R24.64+-0x20] ;  /* 0xffffe02418087981 */ /* 0x001ea8000c1e1b00 */
[----:B------:R-:W2:Y:S04]  /*0360*/  LDG.E.64 R10, desc[UR36][R16.64+-0x20] ;  /* 0xffffe024100a7981 */ /* 0x000ea8000c1e1b00 */
[----:B------:R-:W3:Y:S01]  /*0370*/  LDG.E.64 R4, desc[UR36][R28.64+-0x20] ;  /* 0xffffe0241c047981 */ /* 0x000ee2000c1e1b00 */
[----:B------:R-:W0:Y:S03]  /*0380*/  LDCU.64 UR4, c[0x4][0x8] ;  /* 0x01000100ff0477ac */ /* 0x000e260008000a00 */
[----:B------:R-:W3:Y:S04]  /*0390*/  LDG.E.64 R6, desc[UR36][R26.64+-0x20] ;  /* 0xffffe0241a067981 */ /* 0x000ee8000c1e1b00 */
[----:B--2---:R1:W-:Y:S04]  /*03a0*/  STL.128 [R1+0x10], R8 ;  /* 0x0000100801007387 */ /* 0x0043e80000100c00 */
[----:B-1----:R-:W2:Y:S04]  /*03b0*/  LDG.E.64 R8, desc[UR36][R30.64+-0x20] ;  /* 0xffffe0241e087981 */ /* 0x002ea8000c1e1b00 */
[----:B------:R-:W2:Y:S04]  /*03c0*/  LDG.E.64 R10, desc[UR36][R36.64+-0x20] ;  /* 0xffffe024240a7981 */ /* 0x000ea8000c1e1b00 */
[----:B---3--:R1:W-:Y:S04]  /*03d0*/  STL.128 [R1], R4 ;  /* 0x0000000401007387 */ /* 0x0083e80000100c00 */
[----:B-1----:R-:W3:Y:S04]  /*03e0*/  LDG.E.64 R4, desc[UR36][R34.64+-0x20] ;  /* 0xffffe02422047981 */ /* 0x002ee8000c1e1b00 */
[----:B------:R-:W3:Y:S01]  /*03f0*/  LDG.E.64 R6, desc[UR36][R32.64+-0x20] ;  /* 0xffffe02420067981 */ /* 0x000ee2000c1e1b00 */
[----:B------:R-:W-:-:S03]  /*0400*/  MOV R19, 0x0 ;  /* 0x0000000000137802 */ /* 0x000fc60000000f00 */
[----:B--2---:R1:W-:Y:S02]  /*0410*/  STL.128 [R1+0x20], R8 ;  /* 0x0000200801007387 */ /* 0x0043e40000100c00 */
[----:B-1----:R1:W2:Y:S02]  /*0420*/  LDC.64 R8, c[0x4][R19] ;  /* 0x0100000013087b82 */ /* 0x0022a40000000a00 */
[----:B---3--:R0:W-:Y:S02]  /*0430*/  STL.128 [R1+0x30], R4 ;  /* 0x0000300401007387 */ /* 0x0081e40000100c00 */
[----:B0-----:R-:W-:Y:S01]  /*0440*/  MOV R4, UR4 ;  /* 0x0000000400047c02 */ /* 0x001fe20008000f00 */
[----:B------:R-:W-:Y:S01]  /*0450*/  IMAD.U32 R5, RZ, RZ, UR5 ;  /* 0x00000005ff057e24 */ /* 0x000fe2000f8e00ff */
[----:B------:R-:W-:Y:S01]  /*0460*/  MOV R7, R18 ;  /* 0x0000001200077202 */ /* 0x000fe20000000f00 */
[----:B-1----:R-:W-:-:S07]  /*0470*/  IMAD.MOV.U32 R6, RZ, RZ, R2 ;  /* 0x000000ffff067224 */ /* 0x002fce00078e0002 */
[----:B------:R-:W-:-:S07]  /*0480*/  LEPC R20, `(.L_x_1) ;  /* 0x000000001014794e */ /* 0x000fce0000000000 */
[----:B--2---:R-:W-:Y:S05]  /*0490*/  CALL.ABS.NOINC R8 ;  /* 0x0000000008007343 */ /* 0x004fea0003c00000 */
.L_x_1:
[----:B------:R-:W2:Y:S01]  /*04a0*/  LDG.E.64 R8, desc[UR36][R24.64+-0x18] ;  /* 0xffffe82418087981 */ /* 0x000ea2000c1e1b00 */
[----:B------:R-:W0:Y:S03]  /*04b0*/  LDCU.64 UR4, c[0x4][0x8] ;  /* 0x01000100ff0477ac */ /* 0x000e260008000a00 */
[----:B------:R-:W2:Y:S04]  /*04c0*/  LDG.E.64 R10, desc[UR36][R16.64+-0x18] ;  /* 0xffffe824100a7981 */ /* 0x000ea8000c1e1b00 */
[----:B------:R-:W3:Y:S04]  /*04d0*/  LDG.E.64 R4, desc[UR36][R28.64+-0x18] ;  /* 0xffffe8241c047981 */ /* 0x000ee8000c1e1b00 */
[----:B------:R-:W3:Y:S04]  /*04e0*/  LDG.E.64 R6, desc[UR36][R26.64+-0x18] ;  /* 0xffffe8241a067981 */ /* 0x000ee8000c1e1b00 */
[----:B--2---:R1:W-:Y:S04]  /*04f0*/  STL.128 [R1+0x10], R8 ;  /* 0x0000100801007387 */ /* 0x0043e80000100c00 */
[----:B-1----:R-:W2:Y:S04]  /*0500*/  LDG.E.64 R8, desc[UR36][R34.64+-0x18] ;  /* 0xffffe82422087981 */ /* 0x002ea8000c1e1b00 */
[----:B------:R-:W2:Y:S04]  /*0510*/  LDG.E.64 R10, desc[UR36][R32.64+-0x18] ;  /* 0xffffe824200a7981 */ /* 0x000ea8000c1e1b00 */
[----:B---3--:R1:W-:Y:S04]  /*0520*/  STL.128 [R1], R4 ;  /* 0x0000000401007387 */ /* 0x0083e80000100c00 */
[----:B-1----:R-:W3:Y:S04]  /*0530*/  LDG.E.64 R4, desc[UR36][R30.64+-0x18] ;  /* 0xffffe8241e047981 */ /* 0x002ee8000c1e1b00 */
[----:B------:R-:W3:Y:S04]  /*0540*/  LDG.E.64 R6, desc[UR36][R36.64+-0x18] ;  /* 0xffffe82424067981 */ /* 0x000ee8000c1e1b00 */
[----:B--2---:R1:W-:Y:S02]  /*0550*/  STL.128 [R1+0x30], R8 ;  /* 0x0000300801007387 */ /* 0x0043e40000100c00 */
[----:B-1----:R1:W2:Y:S02]  /*0560*/  LDC.64 R8, c[0x4][R19] ;  /* 0x0100000013087b82 */ /* 0x0022a40000000a00 */
[----:B---3--:R0:W-:Y:S02]  /*0570*/  STL.128 [R1+0x20], R4 ;  /* 0x0000200401007387 */ /* 0x0081e40000100c00 */
[----:B0-----:R-:W-:Y:S01]  /*0580*/  IMAD.U32 R4, RZ, RZ, UR4 ;  /* 0x00000004ff047e24 */ /* 0x001fe2000f8e00ff */
[----:B------:R-:W-:Y:S01]  /*0590*/  MOV R6, R2 ;  /* 0x0000000200067202 */ /* 0x000fe20000000f00 */
[----:B------:R-:W-:-:S02]  /*05a0*/  IMAD.U32 R5, RZ, RZ, UR5 ;  /* 0x00000005ff057e24 */ /* 0x000fc4000f8e00ff */
[----:B-1----:R-:W-:-:S07]  /*05b0*/  IMAD.MOV.U32 R7, RZ, RZ, R18 ;  /* 0x000000ffff077224 */ /* 0x002fce00078e0012 */
[----:B------:R-:W-:-:S07]  /*05c0*/  LEPC R20, `(.L_x_2) ;  /* 0x000000001014794e */ /* 0x000fce0000000000 */
[----:B--2---:R-:W-:Y:S05]  /*05d0*/  CALL.ABS.NOINC R8 ;  /* 0x0000000008007343 */ /* 0x004fea0003c00000 */
.L_x_2:
        /* <DEDUP_REMOVED lines=15> */
[----:B------:R-:W-:Y:S01]  /*06d0*/  MOV R5, UR5 ;  /* 0x0000000500057c02 */ /* 0x000fe20008000f00 */
[----:B------:R-:W-:-:S02]  /*06e0*/  IMAD.MOV.U32 R6, RZ, RZ, R2 ;  /* 0x000000ffff067224 */ /* 0x000fc400078e0002 */
[----:B-1----:R-:W-:-:S07]  /*06f0*/  IMAD.MOV.U32 R7, RZ, RZ, R18 ;  /* 0x000000ffff077224 */ /* 0x002fce00078e0012 */
[----:B------:R-:W-:-:S07]  /*0700*/  LEPC R20, `(.L_x_3) ;  /* 0x000000001014794e */ /* 0x000fce0000000000 */
[----:B--2---:R-:W-:Y:S05]  /*0710*/  CALL.ABS.NOINC R8 ;  /* 0x0000000008007343 */ /* 0x004fea0003c00000 */
.L_x_3:
        /* <DEDUP_REMOVED lines=20> */
.L_x_4:
        /* <DEDUP_REMOVED lines=20> */
.L_x_5:
        /* <DEDUP_REMOVED lines=20> */
.L_x_6:
        /* <DEDUP_REMOVED lines=20> */
.L_x_7:
[----:B------:R-:W2:Y:S04]  /*0c20*/  LDG.E.64 R8, desc[UR36][R24.64+0x18] ;  /* 0x0000182418087981 */ /* 0x000ea8000c1e1b00 */
[----:B------:R-:W2:Y:S01]  /*0c30*/  LDG.E.64 R10, desc[UR36][R16.64+0x18] ;  /* 0x00001824100a7981 */ /* 0x000ea2000c1e1b00 */
[----:B------:R-:W0:Y:S03]  /*0c40*/  LDCU.64 UR4, c[0x4][0x8] ;  /* 0x01000100ff0477ac */ /* 0x000e260008000a00 */
[----:B------:R-:W3:Y:S04]  /*0c50*/  LDG.E.64 R4, desc[UR36][R28.64+0x18] ;  /* 0x000018241c047981 */ /* 0x000ee8000c1e1b00 */
[----:B------:R-:W3:Y:S04]  /*0c60*/  LDG.E.64 R6, desc[UR36][R26.64+0x18] ;  /* 0x000018241a067981 */ /* 0x000ee8000c1e1b00 */
[----:B--2---:R1:W-:Y:S04]  /*0c70*/  STL.128 [R1+0x10], R8 ;  /* 0x0000100801007387 */ /* 0x0043e80000100c00 */
[----:B-1----:R-:W2:Y:S04]  /*0c80*/  LDG.E.64 R8, desc[UR36][R34.64+0x18] ;  /* 0x0000182422087981 */ /* 0x002ea8000c1e1b00 */
[----:B------:R-:W2:Y:S04]  /*0c90*/  LDG.E.64 R10, desc[UR36][R32.64+0x18] ;  /* 0x00001824200a7981 */ /* 0x000ea8000c1e1b00 */
[----:B---3--:R1:W-:Y:S04]  /*0ca0*/  STL.128 [R1], R4 ;  /* 0x0000000401007387 */ /* 0x0083e80000100c00 */
[----:B-1----:R-:W3:Y:S04]  /*0cb0*/  LDG.E.64 R4, desc[UR36][R30.64+0x18] ;  /* 0x000018241e047981 */ /* 0x002ee8000c1e1b00 */
[----:B------:R-:W3:Y:S01]  /*0cc0*/  LDG.E.64 R6, desc[UR36][R36.64+0x18] ;  /* 0x0000182424067981 */ /* 0x000ee2000c1e1b00 */
[----:B------:R1:W4:Y:S03]  /*0cd0*/  LDC.64 R12, c[0x4][R19] ;  /* 0x01000000130c7b82 */ /* 0x0003260000000a00 */
[----:B--2---:R-:W-:Y:S04]  /*0ce0*/  STL.128 [R1+0x30], R8 ;  /* 0x0000300801007387 */ /* 0x004fe80000100c00 */
[----:B---3--:R0:W-:Y:S02]  /*0cf0*/  STL.128 [R1+0x20], R4 ;  /* 0x0000200401007387 */ /* 0x0081e40000100c00 */
[----:B0-----:R-:W-:Y:S01]  /*0d00*/  MOV R4, UR4 ;  /* 0x0000000400047c02 */ /* 0x001fe20008000f00 */
[----:B------:R-:W-:Y:S01]  /*0d10*/  IMAD.U32 R5, RZ, RZ, UR5 ;  /* 0x00000005ff057e24 */ /* 0x000fe2000f8e00ff */
[----:B------:R-:W-:Y:S01]  /*0d20*/  MOV R6, R2 ;  /* 0x0000000200067202 */ /* 0x000fe20000000f00 */
[----:B-1--4-:R-:W-:-:S07]  /*0d30*/  IMAD.MOV.U32 R7, RZ, RZ, R18 ;  /* 0x000000ffff077224 */ /* 0x012fce00078e0012 */
[----:B------:R-:W-:-:S07]  /*0d40*/  LEPC R20, `(.L_x_8) ;  /* 0x000000001014794e */ /* 0x000fce0000000000 */
[----:B------:R-:W-:Y:S05]  /*0d50*/  CALL.ABS.NOINC R12 ;  /* 0x000000000c007343 */ /* 0x000fea0003c00000 */
.L_x_8:
[----:B------:R-:W-:Y:S01]  /*0d60*/  IADD3 R28, P0, PT, R28, 0x40, RZ ;  /* 0x000000401c1c7810 */ /* 0x000fe20007f1e0ff */
[----:B------:R-:W-:Y:S01]  /*0d70*/  VIADD R23, R23, 0x8 ;  /* 0x0000000817177836 */ /* 0x000fe20000000000 */
[----:B------:R-:W-:Y:S02]  /*0d80*/  IADD3 R26, P1, PT, R26, 0x40, RZ ;  /* 0x000000401a1a7810 */ /* 0x000fe40007f3e0ff */
[----:B------:R-:W-:Y:S02]  /*0d90*/  IADD3.X R29, PT, PT, RZ, R29, RZ, P0, !PT ;  /* 0x0000001dff1d7210 */ /* 0x000fe400007fe4ff */
[----:B------:R-:W-:Y:S01]  /*0da0*/  ISETP.NE.AND P0, PT, R23, RZ, PT ;  /* 0x000000ff1700720c */ /* 0x000fe20003f05270 */
[----:B------:R-:W-:Y:S01]  /*0db0*/  IMAD.X R27, RZ, RZ, R27, P1 ;  /* 0x000000ffff1b7224 */ /* 0x000fe200008e061b */
[----:B------:R-:W-:Y:S02]  /*0dc0*/  IADD3 R24, P2, PT, R24, 0x40, RZ ;  /* 0x0000004018187810 */ /* 0x000fe40007f5e0ff */
[----:B------:R-:W-:-:S02]  /*0dd0*/  IADD3 R34, P4, PT, R34, 0x40, RZ ;  /* 0x0000004022227810 */ /* 0x000fc40007f9e0ff */
[----:B------:R-:W-:Y:S02]  /*0de0*/  IADD3.X R25, PT, PT, RZ, R25, RZ, P2, !PT ;  /* 0x00000019ff197210 */ /* 0x000fe400017fe4ff */
[----:B------:R-:W-:Y:S01]  /*0df0*/  IADD3 R30, P2, PT, R30, 0x40, RZ ;  /* 0x000000401e1e7810 */ /* 0x000fe20007f5e0ff */
[----:B------:R-:W-:Y:S01]  /*0e00*/  IMAD.X R35, RZ, RZ, R35, P4 ;  /* 0x000000ffff237224 */ /* 0x000fe200020e0623 */
[----:B------:R-:W-:Y:S02]  /*0e10*/  IADD3 R16, P1, PT, R16, 0x40, RZ ;  /* 0x0000004010107810 */ /* 0x000fe40007f3e0ff */
[----:B------:R-:W-:Y:S01]  /*0e20*/  IADD3 R36, P3, PT, R36, 0x40, RZ ;  /* 0x0000004024247810 */ /* 0x000fe20007f7e0ff */
[----:B------:R-:W-:Y:S01]  /*0e30*/  IMAD.X R31, RZ, RZ, R31, P2 ;  /* 0x000000ffff1f7224 */ /* 0x000fe200010e061f */
[----:B------:R-:W-:Y:S02]  /*0e40*/  IADD3 R32, P5, PT, R32, 0x40, RZ ;  /* 0x0000004020207810 */ /* 0x000fe40007fbe0ff */
[----:B------:R-:W-:-:S02]  /*0e50*/  IADD3.X R17, PT, PT, RZ, R17, RZ, P1, !PT ;  /* 0x00000011ff117210 */ /* 0x000fc40000ffe4ff */
[----:B------:R-:W-:Y:S02]  /*0e60*/  IADD3.X R37, PT, PT, RZ, R37, RZ, P3, !PT ;  /* 0x00000025ff257210 */ /* 0x000fe40001ffe4ff */
[----:B------:R-:W-:Y:S01]  /*0e70*/  IADD3.X R33, PT, PT, RZ, R33, RZ, P5, !PT ;  /* 0x00000021ff217210 */ /* 0x000fe20002ffe4ff */
[----:B------:R-:W-:Y:S06]  /*0e80*/  @P0 BRA `(.L_x_9) ;  /* 0xfffffff400300947 */ /* 0x000fec000383ffff */
[----:B------:R-:W-:Y:S05]  /*0e90*/  BSYNC.RECONVERGENT B6 ;  /* 0x0000000000067941 */ /* 0x000fea0003800200 */
.L_x_0:
[----:B------:R-:W1:Y:S02]  /*0ea0*/  LDC R0, c[0x0][0x380] ;  /* 0x0000e000ff007b82 */ /* 0x000e640000000800 */
[----:B-1----:R-:W-:-:S13]  /*0eb0*/  LOP3.LUT P0, R0, R0, 0x7, RZ, 0xc0, !PT ;  /* 0x0000000700007812 */ /* 0x002fda000780c0ff */
[----:B0-----:R-:W-:Y:S05]  /*0ec0*/  @!P0 EXIT ;  /* 0x000000000000894d */ /* 0x001fea0003800000 */
[----:B------:R-:W-:-:S13]  /*0ed0*/  ISETP.GE.U32.AND P0, PT, R0, 0x4, PT ;  /* 0x000000040000780c */ /* 0x000fda0003f06070 */
[----:B------:R-:W-:Y:S05]  /*0ee0*/  @!P0 BRA `(.L_x_10) ;  /* 0x0000000400888947 */ /* 0x000fea0003800000 */
[----:B------:R-:W0:Y:S08]  /*0ef0*/  LDC.64 R38, c[0x0][0x388] ;  /* 0x0000e200ff267b82 */ /* 0x000e300000000a00 */
[----:B------:R-:W1:Y:S08]  /*0f00*/  LDC.64 R36, c[0x0][0x390] ;  /* 0x0000e400ff247b82 */ /* 0x000e700000000a00 */
[----:B------:R-:W2:Y:S08]  /*0f10*/  LDC.64 R30, c[0x0][0x3a8] ;  /* 0x0000ea00ff1e7b82 */ /* 0x000eb00000000a00 */
[----:B------:R-:W3:Y:S01]  /*0f20*/  LDC.64 R28, c[0x0][0x3b0] ;  /* 0x0000ec00ff1c7b82 */ /* 0x000ee20000000a00 */
[----:B0-----:R-:W-:-:S07]  /*0f30*/  IMAD.WIDE.U32 R38, R22, 0x8, R38 ;  /* 0x0000000816267825 */ /* 0x001fce00078e0026 */
[----:B------:R-:W0:Y:S01]  /*0f40*/  LDC.64 R34, c[0x0][0x398] ;  /* 0x0000e600ff227b82 */ /* 0x000e220000000a00 */
[C---:B-1----:R-:W-:Y:S01]  /*0f50*/  IMAD.WIDE.U32 R36, R22.reuse, 0x8, R36 ;  /* 0x0000000816247825 */ /* 0x042fe200078e0024 */
[----:B------:R-:W4:Y:S06]  /*0f60*/  LDG.E.64 R4, desc[UR36][R38.64] ;  /* 0x0000002426047981 */ /* 0x000f2c000c1e1b00 */
[----:B------:R-:W1:Y:S01]  /*0f70*/  LDC.64 R32, c[0x0][0x3a0] ;  /* 0x0000e800ff207b82 */ /* 0x000e620000000a00 */
[----:B------:R-:W4:Y:S01]  /*0f80*/  LDG.E.64 R6, desc[UR36][R36.64] ;  /* 0x0000002424067981 */ /* 0x000f22000c1e1b00 */
[----:B--2---:R-:W-:-:S06]  /*0f90*/  IMAD.WIDE.U32 R30, R22, 0x8, R30 ;  /* 0x00000008161e7825 */ /* 0x004fcc00078e001e */
[----:B------:R-:W2:Y:S01]  /*0fa0*/  LDC.64 R24, c[0x0][0x3b8] ;  /* 0x0000ee00ff187b82 */ /* 0x000ea20000000a00 */
[----:B---3--:R-:W-:-:S07]  /*0fb0*/  IMAD.WIDE.U32 R28, R22, 0x8, R28 ;  /* 0x00000008161c7825 */ /* 0x008fce00078e001c */
[----:B------:R-:W3:Y:S01]  /*0fc0*/  LDC.64 R26, c[0x0][0x3c0] ;  /* 0x0000f000ff1a7b82 */ /* 0x000ee20000000a00 */
[C---:B0-----:R-:W-:Y:S01]  /*0fd0*/  IMAD.WIDE.U32 R34, R22.reuse, 0x8, R34 ;  /* 0x0000000816227825 */ /* 0x041fe200078e0022 */
[----:B------:R-:W-:Y:S01]  /*0fe0*/  MOV R16, 0x0 ;  /* 0x0000000000107802 */ /* 0x000fe20000000f00 */
[----:B------:R-:W0:Y:S03]  /*0ff0*/  LDCU.64 UR4, c[0x4][0x8] ;  /* 0x01000100ff0477ac */ /* 0x000e260008000a00 */
[----:B------:R-:W5:Y:S01]  /*1000*/  LDG.E.64 R8, desc[UR36][R34.64] ;  /* 0x0000002422087981 */ /* 0x000f62000c1e1b00 */
[----:B-1----:R-:W-:-:S05]  /*1010*/  IMAD.WIDE.U32 R32, R22, 0x8, R32 ;  /* 0x0000000816207825 */ /* 0x002fca00078e0020 */
[----:B------:R-:W5:Y:S04]  /*1020*/  LDG.E.64 R10, desc[UR36][R32.64] ;  /* 0x00000024200a7981 */ /* 0x000f68000c1e1b00 */
[----:B----4-:R1:W-:Y:S04]  /*1030*/  STL.128 [R1], R4 ;  /* 0x0000000401007387 */ /* 0x0103e80000100c00 */
[----:B-1----:R-:W4:Y:S04]  /*1040*/  LDG.E.64 R4, desc[UR36][R30.64] ;  /* 0x000000241e047981 */ /* 0x002f28000c1e1b00 */
[----:B------:R-:W4:Y:S01]  /*1050*/  LDG.E.64 R6, desc[UR36][R28.64] ;  /* 0x000000241c067981 */ /* 0x000f22000c1e1b00 */
[----:B--2---:R-:W-:-:S04]  /*1060*/  IMAD.WIDE.U32 R24, R22, 0x8, R24 ;  /* 0x0000000816187825 */ /* 0x004fc800078e0018 */
[----:B---3--:R-:W-:Y:S01]  /*1070*/  IMAD.WIDE.U32 R26, R22, 0x8, R26 ;  /* 0x00000008161a7825 */ /* 0x008fe200078e001a */
[----:B-----5:R-:W-:Y:S04]  /*1080*/  STL.128 [R1+0x10], R8 ;  /* 0x0000100801007387 */ /* 0x020fe80000100c00 */
[----:B----4-:R1:W-:Y:S04]  /*1090*/  STL.128 [R1+0x20], R4 ;  /* 0x0000200401007387 */ /* 0x0103e80000100c00 */
[----:B-1----:R-:W2:Y:S04]  /*10a0*/  LDG.E.64 R4, desc[UR36][R24.64] ;  /* 0x0000002418047981 */ /* 0x002ea8000c1e1b00 */
[----:B------:R-:W2:Y:S01]  /*10b0*/  LDG.E.64 R6, desc[UR36][R26.64] ;  /* 0x000000241a067981 */ /* 0x000ea2000c1e1b00 */
[----:B------:R1:W3:Y:S03]  /*10c0*/  LDC.64 R8, c[0x4][R16] ;  /* 0x0100000010087b82 */ /* 0x0002e60000000a00 */
[----:B--2---:R0:W-:Y:S02]  /*10d0*/  STL.128 [R1+0x30], R4 ;  /* 0x0000300401007387 */ /* 0x0041e40000100c00 */
[----:B0-----:R-:W-:Y:S01]  /*10e0*/  IMAD.U32 R4, RZ, RZ, UR4 ;  /* 0x00000004ff047e24 */ /* 0x001fe2000f8e00ff */
[----:B------:R-:W-:Y:S01]  /*10f0*/  MOV R5, UR5 ;  /* 0x0000000500057c02 */ /* 0x000fe20008000f00 */
[----:B------:R-:W-:Y:S01]  /*1100*/  IMAD.MOV.U32 R6, RZ, RZ, R2 ;  /* 0x000000ffff067224 */ /* 0x000fe200078e0002 */
[----:B-1-3--:R-:W-:-:S07]  /*1110*/  MOV R7, R18 ;  /* 0x0000001200077202 */ /* 0x00afce0000000f00 */
[----:B------:R-:W-:-:S07]  /*1120*/  LEPC R20, `(.L_x_11) ;  /* 0x000000001014794e */ /* 0x000fce0000000000 */
[----:B------:R-:W-:Y:S05]  /*1130*/  CALL.ABS.NOINC R8 ;  /* 0x0000000008007343 */ /* 0x000fea0003c00000 */
.L_x_11:
        /* <DEDUP_REMOVED lines=16> */
[----:B------:R-:W-:Y:S01]  /*1240*/  IMAD.MOV.U32 R6, RZ, RZ, R2 ;  /* 0x000000ffff067224 */ /* 0x000fe200078e0002 */
[----:B-1----:R-:W-:-:S07]  /*1250*/  MOV R7, R18 ;  /* 0x0000001200077202 */ /* 0x002fce0000000f00 */
[----:B------:R-:W-:-:S07]  /*1260*/  LEPC R20, `(.L_x_12) ;  /* 0x000000001014794e */ /* 0x000fce0000000000 */
[----:B--2---:R-:W-:Y:S05]  /*1270*/  CALL.ABS.NOINC R8 ;  /* 0x0000000008007343 */ /* 0x004fea0003c00000 */
.L_x_12:
        /* <DEDUP_REMOVED lines=20> */
.L_x_13:
[----:B------:R-:W2:Y:S04]  /*13c0*/  LDG.E.64 R8, desc[UR36][R34.64+0x18] ;  /* 0x0000182422087981 */ /* 0x000ea8000c1e1b00 */
[----:B------:R-:W2:Y:S04]  /*13d0*/  LDG.E.64 R10, desc[UR36][R32.64+0x18] ;  /* 0x00001824200a7981 */ /* 0x000ea8000c1e1b00 */
[----:B------:R-:W3:Y:S04]  /*13e0*/  LDG.E.64 R12, desc[UR36][R30.64+0x18] ;  /* 0x000018241e0c7981 */ /* 0x000ee8000c1e1b00 */
[----:B------:R-:W3:Y:S04]  /*13f0*/  LDG.E.64 R14, desc[UR36][R28.64+0x18] ;  /* 0x000018241c0e7981 */ /* 0x000ee8000c1e1b00 */
[----:B------:R-:W4:Y:S04]  /*1400*/  LDG.E.64 R24, desc[UR36][R24.64+0x18] ;  /* 0x0000182418187981 */ /* 0x000f28000c1e1b00 */
[----:B------:R-:W4:Y:S04]  /*1410*/  LDG.E.64 R26, desc[UR36][R26.64+0x18] ;  /* 0x000018241a1a7981 */ /* 0x000f28000c1e1b00 */
[----:B------:R-:W5:Y:S04]  /*1420*/  LDG.E.64 R4, desc[UR36][R38.64+0x18] ;  /* 0x0000182426047981 */ /* 0x000f68000c1e1b00 */
[----:B------:R-:W5:Y:S01]  /*1430*/  LDG.E.64 R6, desc[UR36][R36.64+0x18] ;  /* 0x0000182424067981 */ /* 0x000f62000c1e1b00 */
[----:B------:R-:W0:Y:S01]  /*1440*/  LDC.64 R16, c[0x4][R16] ;  /* 0x0100000010107b82 */ /* 0x000e220000000a00 */
[----:B------:R-:W1:Y:S02]  /*1450*/  LDCU.64 UR4, c[0x4][0x8] ;  /* 0x01000100ff0477ac */ /* 0x000e640008000a00 */
[----:B--2---:R-:W-:Y:S04]  /*1460*/  STL.128 [R1+0x10], R8 ;  /* 0x0000100801007387 */ /* 0x004fe80000100c00 */
[----:B---3--:R-:W-:Y:S04]  /*1470*/  STL.128 [R1+0x20], R12 ;  /* 0x0000200c01007387 */ /* 0x008fe80000100c00 */
[----:B----4-:R-:W-:Y:S04]  /*1480*/  STL.128 [R1+0x30], R24 ;  /* 0x0000301801007387 */ /* 0x010fe80000100c00 */
[----:B-----5:R1:W-:Y:S02]  /*1490*/  STL.128 [R1], R4 ;  /* 0x0000000401007387 */ /* 0x0203e40000100c00 */
[----:B-1----:R-:W-:Y:S01]  /*14a0*/  IMAD.U32 R4, RZ, RZ, UR4 ;  /* 0x00000004ff047e24 */ /* 0x002fe2000f8e00ff */
[----:B------:R-:W-:Y:S01]  /*14b0*/  MOV R5, UR5 ;  /* 0x0000000500057c02 */ /* 0x000fe20008000f00 */
[----:B------:R-:W-:Y:S01]  /*14c0*/  IMAD.MOV.U32 R6, RZ, RZ, R2 ;  /* 0x000000ffff067224 */ /* 0x000fe200078e0002 */
[----:B0-----:R-:W-:-:S07]  /*14d0*/  MOV R7, R18 ;  /* 0x0000001200077202 */ /* 0x001fce0000000f00 */
[----:B------:R-:W-:-:S07]  /*14e0*/  LEPC R20, `(.L_x_14) ;  /* 0x000000001014794e */ /* 0x000fce0000000000 */
[----:B------:R-:W-:Y:S05]  /*14f0*/  CALL.ABS.NOINC R16 ;  /* 0x0000000010007343 */ /* 0x000fea0003c00000 */
.L_x_14:
[----:B------:R-:W-:-:S07]  /*1500*/  VIADD R22, R22, 0x4 ;  /* 0x0000000416167836 */ /* 0x000fce0000000000 */
.L_x_10:
[----:B------:R-:W0:Y:S02]  /*1510*/  LDC R0, c[0x0][0x380] ;  /* 0x0000e000ff007b82 */ /* 0x000e240000000800 */
[----:B0-----:R-:W-:-:S13]  /*1520*/  LOP3.LUT P0, R0, R0, 0x3, RZ, 0xc0, !PT ;  /* 0x0000000300007812 */ /* 0x001fda000780c0ff */
[----:B------:R-:W-:Y:S05]  /*1530*/  @!P0 EXIT ;  /* 0x000000000000894d */ /* 0x000fea0003800000 */
[----:B------:R-:W-:-:S13]  /*1540*/  ISETP.NE.AND P0, PT, R0, 0x1, PT ;  /* 0x000000010000780c */ /* 0x000fda0003f05270 */
        /* <DEDUP_REMOVED lines=32> */
[----:B0-----:R-:W-:Y:S01]  /*1750*/  MOV R4, UR4 ;  /* 0x0000000400047c02 */ /* 0x001fe20008000f00 */
[----:B------:R-:W-:Y:S01]  /*1760*/  IMAD.U32 R5, RZ, RZ, UR5 ;  /* 0x00000005ff057e24 */ /* 0x000fe2000f8e00ff */
[----:B------:R-:W-:Y:S01]  /*1770*/  MOV R6, R2 ;  /* 0x0000000200067202 */ /* 0x000fe20000000f00 */
[----:B-1-3--:R-:W-:-:S07]  /*1780*/  IMAD.MOV.U32 R7, RZ, RZ, R18 ;  /* 0x000000ffff077224 */ /* 0x00afce00078e0012 */
[----:B------:R-:W-:-:S07]  /*1790*/  LEPC R20, `(.L_x_16) ;  /* 0x000000001014794e */ /* 0x000fce0000000000 */
[----:B------:R-:W-:Y:S05]  /*17a0*/  CALL.ABS.NOINC R8 ;  /* 0x0000000008007343 */ /* 0x000fea0003c00000 */
.L_x_16:
        /* <DEDUP_REMOVED lines=14> */
[----:B-1----:R-:W-:Y:S01]  /*1890*/  MOV R4, UR4 ;  /* 0x0000000400047c02 */ /* 0x002fe20008000f00 */
[----:B------:R-:W-:Y:S01]  /*18a0*/  IMAD.U32 R5, RZ, RZ, UR5 ;  /* 0x00000005ff057e24 */ /* 0x000fe2000f8e00ff */
[----:B------:R-:W-:Y:S01]  /*18b0*/  MOV R6, R2 ;  /* 0x0000000200067202 */ /* 0x000fe20000000f00 */
[----:B0-----:R-:W-:-:S07]  /*18c0*/  IMAD.MOV.U32 R7, RZ, RZ, R18 ;  /* 0x000000ffff077224 */ /* 0x001fce00078e0012 */
[----:B------:R-:W-:-:S07]  /*18d0*/  LEPC R20, `(.L_x_17) ;  /* 0x000000001014794e */ /* 0x000fce0000000000 */
[----:B------:R-:W-:Y:S05]  /*18e0*/  CALL.ABS.NOINC R16 ;  /* 0x0000000010007343 */ /* 0x000fea0003c00000 */
.L_x_17:
[----:B------:R-:W-:-:S07]  /*18f0*/  IADD3 R22, PT, PT, R22, 0x2, RZ ;  /* 0x0000000216167810 */ /* 0x000fce0007ffe0ff */
.L_x_15:
[----:B------:R-:W0:Y:S02]  /*1900*/  LDC R0, c[0x0][0x380] ;  /* 0x0000e000ff007b82 */ /* 0x000e240000000800 */
[----:B0-----:R-:W-:-:S04]  /*1910*/  LOP3.LUT R0, R0, 0x1, RZ, 0xc0, !PT ;  /* 0x0000000100007812 */ /* 0x001fc800078ec0ff */
[----:B------:R-:W-:-:S13]  /*1920*/  ISETP.NE.U32.AND P0, PT, R0, 0x1, PT ;  /* 0x000000010000780c */ /* 0x000fda0003f05070 */
[----:B------:R-:W-:Y:S05]  /*1930*/  @P0 EXIT ;  /* 0x000000000000094d */ /* 0x000fea0003800000 */
        /* <DEDUP_REMOVED lines=9> */
[C---:B--2---:R-:W-:Y:S01]  /*19d0*/  IMAD.WIDE.U32 R12, R22.reuse, 0x8, R12 ;  /* 0x00000008160c7825 */ /* 0x044fe200078e000c */
[----:B------:R-:W4:Y:S06]  /*19e0*/  LDG.E.64 R10, desc[UR36][R10.64] ;  /* 0x000000240a0a7981 */ /* 0x000f2c000c1e1b00 */
[----:B------:R-:W2:Y:S01]  /*19f0*/  LDC.64 R6, c[0x0][0x3b0] ;  /* 0x0000ec00ff067b82 */ /* 0x000ea20000000a00 */
[C---:B---3--:R-:W-:Y:S01]  /*1a00*/  IMAD.WIDE.U32 R14, R22.reuse, 0x8, R14 ;  /* 0x00000008160e7825 */ /* 0x048fe200078e000e */
[----:B------:R-:W3:Y:S06]  /*1a10*/  LDG.E.64 R12, desc[UR36][R12.64] ;  /* 0x000000240c0c7981 */ /* 0x000eec000c1e1b00 */
[----:B------:R-:W5:Y:S01]  /*1a20*/  LDC.64 R16, c[0x0][0x3b8] ;  /* 0x0000ee00ff107b82 */ /* 0x000f620000000a00 */
[C---:B0-----:R-:W-:Y:S01]  /*1a30*/  IMAD.WIDE.U32 R20, R22.reuse, 0x8, R20 ;  /* 0x0000000816147825 */ /* 0x041fe200078e0014 */
[----:B------:R-:W3:Y:S01]  /*1a40*/  LDG.E.64 R14, desc[UR36][R14.64] ;  /* 0x000000240e0e7981 */ /* 0x000ee2000c1e1b00 */
[----:B------:R-:W-:Y:S01]  /*1a50*/  MOV R0, 0x0 ;  /* 0x0000000000007802 */ /* 0x000fe20000000f00 */
[----:B------:R-:W0:Y:S03]  /*1a60*/  LDCU.64 UR4, c[0x4][0x8] ;  /* 0x01000100ff0477ac */ /* 0x000e260008000a00 */
[----:B------:R-:W3:Y:S01]  /*1a70*/  LDG.E.64 R20, desc[UR36][R20.64] ;  /* 0x0000002414147981 */ /* 0x000ee2000c1e1b00 */
[----:B-1----:R-:W-:-:S06]  /*1a80*/  IMAD.WIDE.U32 R26, R22, 0x8, R26 ;  /* 0x00000008161a7825 */ /* 0x002fcc00078e001a */
[----:B------:R-:W3:Y:S01]  /*1a90*/  LDG.E.64 R26, desc[UR36][R26.64] ;  /* 0x000000241a1a7981 */ /* 0x000ee2000c1e1b00 */
[----:B--2---:R-:W-:-:S04]  /*1aa0*/  IMAD.WIDE.U32 R6, R22, 0x8, R6 ;  /* 0x0000000816067825 */ /* 0x004fc800078e0006 */
[----:B-----5:R-:W-:Y:S02]  /*1ab0*/  IMAD.WIDE.U32 R16, R22, 0x8, R16 ;  /* 0x0000000816107825 */ /* 0x020fe400078e0010 */
[----:B------:R1:W2:Y:S04]  /*1ac0*/  LDG.E.64 R22, desc[UR36][R6.64] ;  /* 0x0000002406167981 */ /* 0x0002a8000c1e1b00 */
[----:B------:R-:W5:Y:S01]  /*1ad0*/  LDG.E.64 R24, desc[UR36][R16.64] ;  /* 0x0000002410187981 */ /* 0x000f62000c1e1b00 */
[----:B------:R2:W2:Y:S01]  /*1ae0*/  LDC.64 R28, c[0x4][R0] ;  /* 0x01000000001c7b82 */ /* 0x0004a20000000a00 */
[----:B0-----:R-:W-:Y:S01]  /*1af0*/  IMAD.U32 R4, RZ, RZ, UR4 ;  /* 0x00000004ff047e24 */ /* 0x001fe2000f8e00ff */
[----:B------:R-:W-:Y:S01]  /*1b00*/  MOV R5, UR5 ;  /* 0x0000000500057c02 */ /* 0x000fe20008000f00 */
[----:B-1----:R-:W-:Y:S01]  /*1b10*/  IMAD.MOV.U32 R6, RZ, RZ, R2 ;  /* 0x000000ffff067224 */ /* 0x002fe200078e0002 */
[----:B------:R-:W-:Y:S01]  /*1b20*/  MOV R7, R18 ;  /* 0x0000001200077202 */ /* 0x000fe20000000f00 */
[----:B----4-:R0:W-:Y:S04]  /*1b30*/  STL.128 [R1], R8 ;  /* 0x0000000801007387 */ /* 0x0101e80000100c00 */
[----:B---3--:R0:W-:Y:S04]  /*1b40*/  STL.128 [R1+0x10], R12 ;  /* 0x0000100c01007387 */ /* 0x0081e80000100c00 */
[----:B--2---:R0:W-:Y:S04]  /*1b50*/  STL.128 [R1+0x20], R20 ;  /* 0x0000201401007387 */ /* 0x0041e80000100c00 */
[----:B-----5:R0:W-:Y:S02]  /*1b60*/  STL.128 [R1+0x30], R24 ;  /* 0x0000301801007387 */ /* 0x0201e40000100c00 */
[----:B0-----:R-:W-:-:S07]  /*1b70*/  LEPC R20, `(.L_x_18) ;  /* 0x000000001014794e */ /* 0x001fce0000000000 */
[----:B------:R-:W-:Y:S05]  /*1b80*/  CALL.ABS.NOINC R28 ;  /* 0x000000001c007343 */ /* 0x000fea0003c00000 */
.L_x_18:
[----:B------:R-:W-:Y:S05]  /*1b90*/  EXIT ;  /* 0x000000000000794d */ /* 0x000fea0003800000 */
.L_x_19:
[----:B------:R-:W-:-:S00]  /*1ba0*/  BRA `(.L_x_19) ;  /* 0xfffffffc00fc7947 */ /* 0x000fc0000383ffff */
[----:B------:R-:W-:-:S00]  /*1bb0*/  NOP ;  /* 0x0000000000007918 */ /* 0x000fc00000000000 */
        /* <DEDUP_REMOVED lines=12> */
.L_x_20:


//--------------------- .nv.global.init           --------------------------
	.section	.nv.global.init,"aw",@progbits
.nv.global.init:
	.type		$str,@object
	.size		$str,(.L_0 - $str)
$str:
        /*0000*/ 	.byte	0x25, 0x6c, 0x66, 0x20, 0x25, 0x6c, 0x66, 0x20, 0x25, 0x6c, 0x66, 0x20, 0x25, 0x6c, 0x66, 0x20
        /*0010*/ 	.byte	0x25, 0x6c, 0x66, 0x20, 0x25, 0x6c, 0x66, 0x20, 0x25, 0x6c, 0x66, 0x20, 0x25, 0x73, 0x0a, 0x00
.L_0:


//--------------------- .nv.shared.reserved.0     --------------------------
	.section	.nv.shared.reserved.0,"aw",@nobits
	.weak		__nv_reservedSMEM_offset_0_alias
	.size		__nv_reservedSMEM_offset_0_alias, 0, 64
	.other		__nv_reservedSMEM_offset_0_alias,@"STO_CUDA_RESERVED_SHARED STV_DEFAULT"
__nv_reservedSMEM_offset_0_alias:
	.zero		0
	.zero		64


//--------------------- .nv.constant0._Z9testinputiPdS_S_S_S_S_S_PPc --------------------------
	.section	.nv.constant0._Z9testinputiPdS_S_S_S_S_S_PPc,"a",@progbits
	.sectionflags	@""
	.align	4
.nv.constant0._Z9testinputiPdS_S_S_S_S_S_PPc:
	.zero		968


//--------------------- SYMBOLS --------------------------

	.type		.nv.reservedSmem.offset0,@object
	.size		.nv.reservedSmem.offset0,0x4
	.type		vprintf,@function
